//
// Generated by NVIDIA NVVM Compiler
//
// Compiler Build ID: CL-36424714
// Cuda compilation tools, release 13.0, V13.0.88
// Based on NVVM 20.0.0
//

.version 9.0
.target sm_100
.address_size 64

	// .globl	_Z3addPiS_S_
.extern .func  (.param .b32 func_retval0) vprintf
(
	.param .b64 vprintf_param_0,
	.param .b64 vprintf_param_1
)
;
.global .align 1 .b8 $str[38] = {98, 108, 111, 99, 107, 73, 68, 88, 58, 32, 37, 100, 32, 116, 104, 114, 101, 97, 100, 73, 68, 120, 58, 32, 37, 100, 32, 105, 110, 100, 101, 120, 58, 32, 37, 100, 10};

.visible .entry _Z3addPiS_S_(
	.param .u64 .ptr .align 1 _Z3addPiS_S__param_0,
	.param .u64 .ptr .align 1 _Z3addPiS_S__param_1,
	.param .u64 .ptr .align 1 _Z3addPiS_S__param_2
)
{
	.local .align 8 .b8 	__local_depot0[16];
	.reg .b64 	%SP;
	.reg .b64 	%SPL;
	.reg .pred 	%p<2>;
	.reg .b32 	%r<10>;
	.reg .b64 	%rd<15>;

	mov.u64 	%SPL, __local_depot0;
	cvta.local.u64 	%SP, %SPL;
	ld.param.u64 	%rd1, [_Z3addPiS_S__param_0];
	ld.param.u64 	%rd2, [_Z3addPiS_S__param_1];
	ld.param.u64 	%rd3, [_Z3addPiS_S__param_2];
	mov.u32 	%r1, %ctaid.x;
	mov.u32 	%r2, %tid.x;
	mov.u32 	%r4, %ntid.x;
	mad.lo.s32 	%r3, %r1, %r4, %r2;
	setp.gt.u32 	%p1, %r2, 8;
	@%p1 bra 	$L__BB0_2;
	cvta.to.global.u64 	%rd4, %rd1;
	cvta.to.global.u64 	%rd5, %rd2;
	cvta.to.global.u64 	%rd6, %rd3;
	mul.wide.s32 	%rd7, %r3, 4;
	add.s64 	%rd8, %rd4, %rd7;
	ld.global.u32 	%r5, [%rd8];
	add.s64 	%rd9, %rd5, %rd7;
	ld.global.u32 	%r6, [%rd9];
	add.s32 	%r7, %r6, %r5;
	add.s64 	%rd10, %rd6, %rd7;
	st.global.u32 	[%rd10], %r7;
$L__BB0_2:
	add.u64 	%rd11, %SP, 0;
	add.u64 	%rd12, %SPL, 0;
	st.local.v2.u32 	[%rd12], {%r1, %r2};
	st.local.u32 	[%rd12+8], %r3;
	mov.u64 	%rd13, $str;
	cvta.global.u64 	%rd14, %rd13;
	{ // callseq 0, 0
	.param .b64 param0;
	st.param.b64 	[param0], %rd14;
	.param .b64 param1;
	st.param.b64 	[param1], %rd11;
	.param .b32 retval0;
	call.uni (retval0), 
	vprintf, 
	(
	param0, 
	param1
	);
	ld.param.b32 	%r8, [retval0];
	} // callseq 0
	ret;

}


// ===== COMPILED SASS (sm_100) =====

	.target	sm_100

	.elftype	@"ET_EXEC"


//--------------------- .note.nv.tkinfo           --------------------------
	.section	.note.nv.tkinfo,"",@"SHT_NOTE"
	.sectionflags	@"SHF_NOTE_NV_TKINFO"
	.tkinfo
        /*0018*/ 	.word	0x00000002
        /*0030*/ 	.string	""
        /*0030*/ 	.string	"ptxas"
        /*0030*/ 	.string	"Cuda compilation tools, release 13.0, V13.0.88"
        /*0030*/ 	.string	"Build cuda_13.0.r13.0/compiler.36424714_0"
        /*0030*/ 	.string	"-arch sm_100 -m 64 "



//--------------------- .note.nv.cuinfo           --------------------------
	.section	.note.nv.cuinfo,"",@"SHT_NOTE"
	.sectionflags	@"SHF_NOTE_NV_CUINFO"
        /*0018*/ 	.short	0x0002
        /*001a*/ 	.short	0x0064
        /*001c*/ 	.short	0x0082
	.zero		2


//--------------------- .nv.info                  --------------------------
	.section	.nv.info,"",@"SHT_CUDA_INFO"
	.align	4


	//----- nvinfo : EIATTR_REGCOUNT
	.align		4
        /*0000*/ 	.byte	0x04, 0x2f
        /*0002*/ 	.short	(.L_2 - .L_1)
	.align		4
.L_1:
        /*0004*/ 	.word	index@(_Z3addPiS_S_)
        /*0008*/ 	.word	0x00000018


	//----- nvinfo : EIATTR_FRAME_SIZE
	.align		4
.L_2:
        /*000c*/ 	.byte	0x04, 0x11
        /*000e*/ 	.short	(.L_4 - .L_3)
	.align		4
.L_3:
        /*0010*/ 	.word	index@(_Z3addPiS_S_)
        /*0014*/ 	.word	0x00000010


	//----- nvinfo : EIATTR_MIN_STACK_SIZE
	.align		4
.L_4:
        /*0018*/ 	.byte	0x04, 0x12
        /*001a*/ 	.short	(.L_6 - .L_5)
	.align		4
.L_5:
        /*001c*/ 	.word	index@(_Z3addPiS_S_)
        /*0020*/ 	.word	0x00000010
.L_6:


//--------------------- .nv.compat                --------------------------
	.section	.nv.compat,"",@"SHT_CUDA_COMPAT_INFO"
	.align	4
        /*0000*/ 	.byte	0x02, 0x09, 0x00, 0x00, 0x02, 0x02, 0x01, 0x00, 0x02, 0x05, 0x05, 0x00, 0x03, 0x07, 0x01, 0x01
        /*0010*/ 	.byte	0x02, 0x03, 0x00, 0x00, 0x02, 0x06, 0x01, 0x00, 0x04, 0x0b, 0x08, 0x00, 0x09, 0x00, 0x00, 0x00
        /*0020*/ 	.byte	0x00, 0x00, 0x00, 0x00


//--------------------- .nv.info._Z3addPiS_S_     --------------------------
	.section	.nv.info._Z3addPiS_S_,"",@"SHT_CUDA_INFO"
	.sectionflags	@""
	.align	4


	//----- nvinfo : EIATTR_CUDA_API_VERSION
	.align		4
        /*0000*/ 	.byte	0x04, 0x37
        /*0002*/ 	.short	(.L_8 - .L_7)
.L_7:
        /*0004*/ 	.word	0x00000082


	//----- nvinfo : EIATTR_KPARAM_INFO
	.align		4
.L_8:
        /*0008*/ 	.byte	0x04, 0x17
        /*000a*/ 	.short	(.L_10 - .L_9)
.L_9:
        /*000c*/ 	.word	0x00000000
        /*0010*/ 	.short	0x0002
        /*0012*/ 	.short	0x0010
        /*0014*/ 	.byte	0x00, 0xf5, 0x21, 0x00


	//----- nvinfo : EIATTR_KPARAM_INFO
	.align		4
.L_10:
        /*0018*/ 	.byte	0x04, 0x17
        /*001a*/ 	.short	(.L_12 - .L_11)
.L_11:
        /*001c*/ 	.word	0x00000000
        /*0020*/ 	.short	0x0001
        /*0022*/ 	.short	0x0008
        /*0024*/ 	.byte	0x00, 0xf5, 0x21, 0x00


	//----- nvinfo : EIATTR_KPARAM_INFO
	.align		4
.L_12:
        /*0028*/ 	.byte	0x04, 0x17
        /*002a*/ 	.short	(.L_14 - .L_13)
.L_13:
        /*002c*/ 	.word	0x00000000
        /*0030*/ 	.short	0x0000
        /*0032*/ 	.short	0x0000
        /*0034*/ 	.byte	0x00, 0xf5, 0x21, 0x00


	//----- nvinfo : EIATTR_SPARSE_MMA_MASK
	.align		4
.L_14:
        /*0038*/ 	.byte	0x03, 0x50
        /*003a*/ 	.short	0x0000


	//----- nvinfo : EIATTR_MAXREG_COUNT
	.align		4
        /*003c*/ 	.byte	0x03, 0x1b
        /*003e*/ 	.short	0x00ff


	//----- nvinfo : EIATTR_EXTERNS
	.align		4
        /*0040*/ 	.byte	0x04, 0x0f
        /*0042*/ 	.short	(.L_16 - .L_15)


	//   ....[0]....
	.align		4
.L_15:
        /*0044*/ 	.word	index@(vprintf)


	//----- nvinfo : EIATTR_MERCURY_ISA_VERSION
	.align		4
.L_16:
        /*0048*/ 	.byte	0x03, 0x5f
        /*004a*/ 	.short	0x0101


	//----- nvinfo : EIATTR_VRC_CTA_INIT_COUNT
	.align		4
        /*004c*/ 	.byte	0x02, 0x4a
	.zero		1
	.zero		1


	//----- nvinfo : EIATTR_SYSCALL_OFFSETS
	.align		4
        /*0050*/ 	.byte	0x04, 0x46
        /*0052*/ 	.short	(.L_18 - .L_17)


	//   ....[0]....
.L_17:
        /*0054*/ 	.word	0x000001e0


	//----- nvinfo : EIATTR_EXIT_INSTR_OFFSETS
	.align		4
.L_18:
        /*0058*/ 	.byte	0x04, 0x1c
        /*005a*/ 	.short	(.L_20 - .L_19)


	//   ....[0]....
.L_19:
        /*005c*/ 	.word	0x000001f0


	//----- nvinfo : EIATTR_CBANK_PARAM_SIZE
	.align		4
.L_20:
        /*0060*/ 	.byte	0x03, 0x19
        /*0062*/ 	.short	0x0018


	//----- nvinfo : EIATTR_PARAM_CBANK
	.align		4
        /*0064*/ 	.byte	0x04, 0x0a
        /*0066*/ 	.short	(.L_22 - .L_21)
	.align		4
.L_21:
        /*0068*/ 	.word	index@(.nv.constant0._Z3addPiS_S_)
        /*006c*/ 	.short	0x0380
        /*006e*/ 	.short	0x0018


	//----- nvinfo : EIATTR_SW_WAR
	.align		4
.L_22:
        /*0070*/ 	.byte	0x04, 0x36
        /*0072*/ 	.short	(.L_24 - .L_23)
.L_23:
        /*0074*/ 	.word	0x00000008
.L_24:


//--------------------- .nv.callgraph             --------------------------
	.section	.nv.callgraph,"",@"SHT_CUDA_CALLGRAPH"
	.align	4
	.sectionentsize	8
	.align		4
        /*0000*/ 	.word	0x00000000
	.align		4
        /*0004*/ 	.word	0xffffffff
	.align		4
        /*0008*/ 	.word	index@(_Z3addPiS_S_)
	.align		4
        /*000c*/ 	.word	index@(vprintf)
	.align		4
        /*0010*/ 	.word	0x00000000
	.align		4
        /*0014*/ 	.word	0xfffffffe
	.align		4
        /*0018*/ 	.word	0x00000000
	.align		4
        /*001c*/ 	.word	0xfffffffd
	.align		4
        /*0020*/ 	.word	0x00000000
	.align		4
        /*0024*/ 	.word	0xfffffffc


//--------------------- .nv.constant4             --------------------------
	.section	.nv.constant4,"a",@progbits
	.align	8
	.align		8
.nv.constant4:
        /*0000*/ 	.dword	vprintf
	.align		8
        /*0008*/ 	.dword	$str


//--------------------- .text._Z3addPiS_S_        --------------------------
	.section	.text._Z3addPiS_S_,"ax",@progbits
	.align	128
        .global         _Z3addPiS_S_
        .type           _Z3addPiS_S_,@function
        .size           _Z3addPiS_S_,(.L_x_2 - _Z3addPiS_S_)
        .other          _Z3addPiS_S_,@"STO_CUDA_ENTRY STV_DEFAULT"
_Z3addPiS_S_:
.text._Z3addPiS_S_:
[----:B------:R-:W0:Y:S01]  /*0000*/  LDC R1, c[0x0][0x37c] ;  /* 0x0000df00ff017b82 */ /* 0x000e220000000800 */
[----:B------:R-:W1:Y:S07]  /*0010*/  S2R R13, SR_TID.X ;  /* 0x00000000000d7919 */ /* 0x000e6e0000002100 */
[----:B------:R-:W2:Y:S01]  /*0020*/  LDC.64 R6, c[0x0][0x388] ;  /* 0x0000e200ff067b82 */ /* 0x000ea20000000a00 */
[----:B------:R-:W3:Y:S01]  /*0030*/  LDCU UR7, c[0x0][0x2fc] ;  /* 0x00005f80ff0777ac */ /* 0x000ee20008000800 */
[----:B0-----:R-:W-:Y:S01]  /*0040*/  IADD3 R1, PT, PT, R1, -0x10, RZ ;  /* 0xfffffff001017810 */ /* 0x001fe20007ffe0ff */
[----:B------:R-:W0:Y:S01]  /*0050*/  S2R R12, SR_CTAID.X ;  /* 0x00000000000c7919 */ /* 0x000e220000002500 */
[----:B------:R-:W0:Y:S04]  /*0060*/  LDCU UR6, c[0x0][0x360] ;  /* 0x00006c00ff0677ac */ /* 0x000e280008000800 */
[----:B------:R-:W4:Y:S01]  /*0070*/  LDC.64 R4, c[0x0][0x380] ;  /* 0x0000e000ff047b82 */ /* 0x000f220000000a00 */
[----:B------:R-:W5:Y:S01]  /*0080*/  LDCU.64 UR4, c[0x0][0x358] ;  /* 0x00006b00ff0477ac */ /* 0x000f620008000a00 */
[----:B------:R-:W-:Y:S01]  /*0090*/  MOV R3, 0x0 ;  /* 0x0000000000037802 */ /* 0x000fe20000000f00 */
[----:B------:R-:W3:Y:S01]  /*00a0*/  LDCU.64 UR8, c[0x4][0x8] ;  /* 0x01000100ff0877ac */ /* 0x000ee20008000a00 */
[----:B-1----:R-:W-:Y:S01]  /*00b0*/  ISETP.GT.U32.AND P0, PT, R13, 0x8, PT ;  /* 0x000000080d00780c */ /* 0x002fe20003f04070 */
[----:B0-----:R-:W-:-:S12]  /*00c0*/  IMAD R0, R12, UR6, R13 ;  /* 0x000000060c007c24 */ /* 0x001fd8000f8e020d */
[C---:B--2---:R-:W-:Y:S01]  /*00d0*/  @!P0 IMAD.WIDE R6, R0.reuse, 0x4, R6 ;  /* 0x0000000400068825 */ /* 0x044fe200078e0206 */
[----:B------:R-:W0:Y:S03]  /*00e0*/  @!P0 LDC.64 R8, c[0x0][0x390] ;  /* 0x0000e400ff088b82 */ /* 0x000e260000000a00 */
[C---:B----4-:R-:W-:Y:S02]  /*00f0*/  @!P0 IMAD.WIDE R4, R0.reuse, 0x4, R4 ;  /* 0x0000000400048825 */ /* 0x050fe400078e0204 */
[----:B-----5:R-:W2:Y:S04]  /*0100*/  @!P0 LDG.E R7, desc[UR4][R6.64] ;  /* 0x0000000406078981 */ /* 0x020ea8000c1e1900 */
[----:B------:R3:W2:Y:S01]  /*0110*/  @!P0 LDG.E R2, desc[UR4][R4.64] ;  /* 0x0000000404028981 */ /* 0x0006a2000c1e1900 */
[----:B------:R-:W1:Y:S01]  /*0120*/  LDCU UR6, c[0x0][0x2f8] ;  /* 0x00005f00ff0677ac */ /* 0x000e620008000800 */
[----:B------:R4:W1:Y:S02]  /*0130*/  LDC.64 R10, c[0x4][R3] ;  /* 0x01000000030a7b82 */ /* 0x0008640000000a00 */
[----:B------:R4:W-:Y:S04]  /*0140*/  STL.64 [R1], R12 ;  /* 0x0000000c01007387 */ /* 0x0009e80000100a00 */
[----:B------:R4:W-:Y:S01]  /*0150*/  STL [R1+0x8], R0 ;  /* 0x0000080001007387 */ /* 0x0009e20000100800 */
[----:B0-----:R-:W-:Y:S01]  /*0160*/  @!P0 IMAD.WIDE R8, R0, 0x4, R8 ;  /* 0x0000000400088825 */ /* 0x001fe200078e0208 */
[----:B---3--:R-:W-:-:S03]  /*0170*/  MOV R5, UR9 ;  /* 0x0000000900057c02 */ /* 0x008fc60008000f00 */
[----:B------:R-:W-:Y:S01]  /*0180*/  IMAD.U32 R4, RZ, RZ, UR8 ;  /* 0x00000008ff047e24 */ /* 0x000fe2000f8e00ff */
[----:B--2---:R-:W-:-:S05]  /*0190*/  @!P0 IADD3 R2, PT, PT, R2, R7, RZ ;  /* 0x0000000702028210 */ /* 0x004fca0007ffe0ff */
[----:B------:R4:W-:Y:S01]  /*01a0*/  @!P0 STG.E desc[UR4][R8.64], R2 ;  /* 0x0000000208008986 */ /* 0x0009e2000c101904 */
[----:B-1----:R-:W-:-:S05]  /*01b0*/  IADD3 R6, P0, PT, R1, UR6, RZ ;  /* 0x0000000601067c10 */ /* 0x002fca000ff1e0ff */
[----:B------:R-:W-:-:S08]  /*01c0*/  IMAD.X R7, RZ, RZ, UR7, P0 ;  /* 0x00000007ff077e24 */ /* 0x000fd000080e06ff */
[----:B------:R-:W-:-:S07]  /*01d0*/  LEPC R20, `(.L_x_0) ;  /* 0x000000001014794e */ /* 0x000fce0000000000 */
[----:B----4-:R-:W-:Y:S05]  /*01e0*/  CALL.ABS.NOINC R10 ;  /* 0x000000000a007343 */ /* 0x010fea0003c00000 */
.L_x_0:
[----:B------:R-:W-:Y:S05]  /*01f0*/  EXIT ;  /* 0x000000000000794d */ /* 0x000fea0003800000 */
.L_x_1:
[----:B------:R-:W-:-:S00]  /*0200*/  BRA `(.L_x_1) ;  /* 0xfffffffc00fc7947 */ /* 0x000fc0000383ffff */
[----:B------:R-:W-:-:S00]  /*0210*/  NOP ;  /* 0x0000000000007918 */ /* 0x000fc00000000000 */
        /* <DEDUP_REMOVED lines=14> */
.L_x_2:


//--------------------- .nv.global.init           --------------------------
	.section	.nv.global.init,"aw",@progbits
.nv.global.init:
	.type		$str,@object
	.size		$str,(.L_0 - $str)
$str:
        /*0000*/ 	.byte	0x62, 0x6c, 0x6f, 0x63, 0x6b, 0x49, 0x44, 0x58, 0x3a, 0x20, 0x25, 0x64, 0x20, 0x74, 0x68, 0x72
        /*0010*/ 	.byte	0x65, 0x61, 0x64, 0x49, 0x44, 0x78, 0x3a, 0x20, 0x25, 0x64, 0x20, 0x69, 0x6e, 0x64, 0x65, 0x78
        /*0020*/ 	.byte	0x3a, 0x20, 0x25, 0x64, 0x0a, 0x00
.L_0:


//--------------------- .nv.shared.reserved.0     --------------------------
	.section	.nv.shared.reserved.0,"aw",@nobits
	.weak		__nv_reservedSMEM_offset_0_alias
	.size		__nv_reservedSMEM_offset_0_alias, 0, 64
	.other		__nv_reservedSMEM_offset_0_alias,@"STO_CUDA_RESERVED_SHARED STV_DEFAULT"
__nv_reservedSMEM_offset_0_alias:
	.zero		0
	.zero		64


//--------------------- .nv.constant0._Z3addPiS_S_ --------------------------
	.section	.nv.constant0._Z3addPiS_S_,"a",@progbits
	.sectionflags	@""
	.align	4
.nv.constant0._Z3addPiS_S_:
	.zero		920


//--------------------- SYMBOLS --------------------------

	.type		.nv.reservedSmem.offset0,@object
	.size		.nv.reservedSmem.offset0,0x4
	.type		vprintf,@function
